//
// Generated by NVIDIA NVVM Compiler
//
// Compiler Build ID: CL-36424714
// Cuda compilation tools, release 13.0, V13.0.88
// Based on NVVM 20.0.0
//

.version 9.0
.target sm_100
.address_size 64

	// .globl	_Z24getKernelBlockDimensionsPi

.visible .entry _Z24getKernelBlockDimensionsPi(
	.param .u64 .ptr .align 1 _Z24getKernelBlockDimensionsPi_param_0
)
{
	.reg .b32 	%r<5>;
	.reg .b64 	%rd<5>;

	ld.param.u64 	%rd1, [_Z24getKernelBlockDimensionsPi_param_0];
	cvta.to.global.u64 	%rd2, %rd1;
	mov.u32 	%r1, %tid.x;
	mov.u32 	%r2, %ctaid.x;
	mov.u32 	%r3, %ntid.x;
	mad.lo.s32 	%r4, %r2, %r3, %r1;
	mul.wide.s32 	%rd3, %r4, 4;
	add.s64 	%rd4, %rd2, %rd3;
	st.global.u32 	[%rd4], %r3;
	ret;

}
	// .globl	_Z24getKernelLocalhreadIndexPi
.visible .entry _Z24getKernelLocalhreadIndexPi(
	.param .u64 .ptr .align 1 _Z24getKernelLocalhreadIndexPi_param_0
)
{
	.reg .b32 	%r<5>;
	.reg .b64 	%rd<5>;

	ld.param.u64 	%rd1, [_Z24getKernelLocalhreadIndexPi_param_0];
	cvta.to.global.u64 	%rd2, %rd1;
	mov.u32 	%r1, %tid.x;
	mov.u32 	%r2, %ctaid.x;
	mov.u32 	%r3, %ntid.x;
	mad.lo.s32 	%r4, %r2, %r3, %r1;
	mul.wide.s32 	%rd3, %r4, 4;
	add.s64 	%rd4, %rd2, %rd3;
	st.global.u32 	[%rd4], %r1;
	ret;

}
	// .globl	_Z19getKernelBlockIndexPi
.visible .entry _Z19getKernelBlockIndexPi(
	.param .u64 .ptr .align 1 _Z19getKernelBlockIndexPi_param_0
)
{
	.reg .b32 	%r<5>;
	.reg .b64 	%rd<5>;

	ld.param.u64 	%rd1, [_Z19getKernelBlockIndexPi_param_0];
	cvta.to.global.u64 	%rd2, %rd1;
	mov.u32 	%r1, %tid.x;
	mov.u32 	%r2, %ctaid.x;
	mov.u32 	%r3, %ntid.x;
	mad.lo.s32 	%r4, %r2, %r3, %r1;
	mul.wide.s32 	%rd3, %r4, 4;
	add.s64 	%rd4, %rd2, %rd3;
	st.global.u32 	[%rd4], %r2;
	ret;

}
	// .globl	_Z20getKernelThreadIndexPi
.visible .entry _Z20getKernelThreadIndexPi(
	.param .u64 .ptr .align 1 _Z20getKernelThreadIndexPi_param_0
)
{
	.reg .b32 	%r<5>;
	.reg .b64 	%rd<5>;

	ld.param.u64 	%rd1, [_Z20getKernelThreadIndexPi_param_0];
	cvta.to.global.u64 	%rd2, %rd1;
	mov.u32 	%r1, %tid.x;
	mov.u32 	%r2, %ctaid.x;
	mov.u32 	%r3, %ntid.x;
	mad.lo.s32 	%r4, %r2, %r3, %r1;
	mul.wide.s32 	%rd3, %r4, 4;
	add.s64 	%rd4, %rd2, %rd3;
	st.global.u32 	[%rd4], %r4;
	ret;

}


// ===== COMPILED SASS (sm_100) =====

	.target	sm_100

	.elftype	@"ET_EXEC"


//--------------------- .note.nv.tkinfo           --------------------------
	.section	.note.nv.tkinfo,"",@"SHT_NOTE"
	.sectionflags	@"SHF_NOTE_NV_TKINFO"
	.tkinfo
        /*0018*/ 	.word	0x00000002
        /*0030*/ 	.string	""
        /*0030*/ 	.string	"ptxas"
        /*0030*/ 	.string	"Cuda compilation tools, release 13.0, V13.0.88"
        /*0030*/ 	.string	"Build cuda_13.0.r13.0/compiler.36424714_0"
        /*0030*/ 	.string	"-arch sm_100 -m 64 "



//--------------------- .note.nv.cuinfo           --------------------------
	.section	.note.nv.cuinfo,"",@"SHT_NOTE"
	.sectionflags	@"SHF_NOTE_NV_CUINFO"
        /*0018*/ 	.short	0x0002
        /*001a*/ 	.short	0x0064
        /*001c*/ 	.short	0x0082
	.zero		2


//--------------------- .nv.info                  --------------------------
	.section	.nv.info,"",@"SHT_CUDA_INFO"
	.align	4


	//----- nvinfo : EIATTR_REGCOUNT
	.align		4
        /*0000*/ 	.byte	0x04, 0x2f
        /*0002*/ 	.short	(.L_1 - .L_0)
	.align		4
.L_0:
        /*0004*/ 	.word	index@(_Z24getKernelBlockDimensionsPi)
        /*0008*/ 	.word	0x00000008


	//----- nvinfo : EIATTR_FRAME_SIZE
	.align		4
.L_1:
        /*000c*/ 	.byte	0x04, 0x11
        /*000e*/ 	.short	(.L_3 - .L_2)
	.align		4
.L_2:
        /*0010*/ 	.word	index@(_Z24getKernelBlockDimensionsPi)
        /*0014*/ 	.word	0x00000000


	//----- nvinfo : EIATTR_REGCOUNT
	.align		4
.L_3:
        /*0018*/ 	.byte	0x04, 0x2f
        /*001a*/ 	.short	(.L_5 - .L_4)
	.align		4
.L_4:
        /*001c*/ 	.word	index@(_Z24getKernelLocalhreadIndexPi)
        /*0020*/ 	.word	0x0000000a


	//----- nvinfo : EIATTR_FRAME_SIZE
	.align		4
.L_5:
        /*0024*/ 	.byte	0x04, 0x11
        /*0026*/ 	.short	(.L_7 - .L_6)
	.align		4
.L_6:
        /*0028*/ 	.word	index@(_Z24getKernelLocalhreadIndexPi)
        /*002c*/ 	.word	0x00000000


	//----- nvinfo : EIATTR_REGCOUNT
	.align		4
.L_7:
        /*0030*/ 	.byte	0x04, 0x2f
        /*0032*/ 	.short	(.L_9 - .L_8)
	.align		4
.L_8:
        /*0034*/ 	.word	index@(_Z19getKernelBlockIndexPi)
        /*0038*/ 	.word	0x00000008


	//----- nvinfo : EIATTR_FRAME_SIZE
	.align		4
.L_9:
        /*003c*/ 	.byte	0x04, 0x11
        /*003e*/ 	.short	(.L_11 - .L_10)
	.align		4
.L_10:
        /*0040*/ 	.word	index@(_Z19getKernelBlockIndexPi)
        /*0044*/ 	.word	0x00000000


	//----- nvinfo : EIATTR_REGCOUNT
	.align		4
.L_11:
        /*0048*/ 	.byte	0x04, 0x2f
        /*004a*/ 	.short	(.L_13 - .L_12)
	.align		4
.L_12:
        /*004c*/ 	.word	index@(_Z20getKernelThreadIndexPi)
        /*0050*/ 	.word	0x00000008


	//----- nvinfo : EIATTR_FRAME_SIZE
	.align		4
.L_13:
        /*0054*/ 	.byte	0x04, 0x11
        /*0056*/ 	.short	(.L_15 - .L_14)
	.align		4
.L_14:
        /*0058*/ 	.word	index@(_Z20getKernelThreadIndexPi)
        /*005c*/ 	.word	0x00000000


	//----- nvinfo : EIATTR_MIN_STACK_SIZE
	.align		4
.L_15:
        /*0060*/ 	.byte	0x04, 0x12
        /*0062*/ 	.short	(.L_17 - .L_16)
	.align		4
.L_16:
        /*0064*/ 	.word	index@(_Z20getKernelThreadIndexPi)
        /*0068*/ 	.word	0x00000000


	//----- nvinfo : EIATTR_MIN_STACK_SIZE
	.align		4
.L_17:
        /*006c*/ 	.byte	0x04, 0x12
        /*006e*/ 	.short	(.L_19 - .L_18)
	.align		4
.L_18:
        /*0070*/ 	.word	index@(_Z19getKernelBlockIndexPi)
        /*0074*/ 	.word	0x00000000


	//----- nvinfo : EIATTR_MIN_STACK_SIZE
	.align		4
.L_19:
        /*0078*/ 	.byte	0x04, 0x12
        /*007a*/ 	.short	(.L_21 - .L_20)
	.align		4
.L_20:
        /*007c*/ 	.word	index@(_Z24getKernelLocalhreadIndexPi)
        /*0080*/ 	.word	0x00000000


	//----- nvinfo : EIATTR_MIN_STACK_SIZE
	.align		4
.L_21:
        /*0084*/ 	.byte	0x04, 0x12
        /*0086*/ 	.short	(.L_23 - .L_22)
	.align		4
.L_22:
        /*0088*/ 	.word	index@(_Z24getKernelBlockDimensionsPi)
        /*008c*/ 	.word	0x00000000
.L_23:


//--------------------- .nv.compat                --------------------------
	.section	.nv.compat,"",@"SHT_CUDA_COMPAT_INFO"
	.align	4
        /*0000*/ 	.byte	0x02, 0x09, 0x00, 0x00, 0x02, 0x02, 0x01, 0x00, 0x02, 0x05, 0x05, 0x00, 0x03, 0x07, 0x01, 0x01
        /*0010*/ 	.byte	0x02, 0x03, 0x00, 0x00, 0x02, 0x06, 0x01, 0x00, 0x04, 0x0b, 0x08, 0x00, 0x09, 0x00, 0x00, 0x00
        /*0020*/ 	.byte	0x00, 0x00, 0x00, 0x00


//--------------------- .nv.info._Z20getKernelThreadIndexPi --------------------------
	.section	.nv.info._Z20getKernelThreadIndexPi,"",@"SHT_CUDA_INFO"
	.sectionflags	@""
	.align	4


	//----- nvinfo : EIATTR_CUDA_API_VERSION
	.align		4
        /*0000*/ 	.byte	0x04, 0x37
        /*0002*/ 	.short	(.L_25 - .L_24)
.L_24:
        /*0004*/ 	.word	0x00000082


	//----- nvinfo : EIATTR_KPARAM_INFO
	.align		4
.L_25:
        /*0008*/ 	.byte	0x04, 0x17
        /*000a*/ 	.short	(.L_27 - .L_26)
.L_26:
        /*000c*/ 	.word	0x00000000
        /*0010*/ 	.short	0x0000
        /*0012*/ 	.short	0x0000
        /*0014*/ 	.byte	0x00, 0xf5, 0x21, 0x00


	//----- nvinfo : EIATTR_SPARSE_MMA_MASK
	.align		4
.L_27:
        /*0018*/ 	.byte	0x03, 0x50
        /*001a*/ 	.short	0x0000


	//----- nvinfo : EIATTR_MAXREG_COUNT
	.align		4
        /*001c*/ 	.byte	0x03, 0x1b
        /*001e*/ 	.short	0x00ff


	//----- nvinfo : EIATTR_MERCURY_ISA_VERSION
	.align		4
        /*0020*/ 	.byte	0x03, 0x5f
        /*0022*/ 	.short	0x0101


	//----- nvinfo : EIATTR_VRC_CTA_INIT_COUNT
	.align		4
        /*0024*/ 	.byte	0x02, 0x4a
	.zero		1
	.zero		1


	//----- nvinfo : EIATTR_EXIT_INSTR_OFFSETS
	.align		4
        /*0028*/ 	.byte	0x04, 0x1c
        /*002a*/ 	.short	(.L_29 - .L_28)


	//   ....[0]....
.L_28:
        /*002c*/ 	.word	0x00000090


	//----- nvinfo : EIATTR_CBANK_PARAM_SIZE
	.align		4
.L_29:
        /*0030*/ 	.byte	0x03, 0x19
        /*0032*/ 	.short	0x0008


	//----- nvinfo : EIATTR_PARAM_CBANK
	.align		4
        /*0034*/ 	.byte	0x04, 0x0a
        /*0036*/ 	.short	(.L_31 - .L_30)
	.align		4
.L_30:
        /*0038*/ 	.word	index@(.nv.constant0._Z20getKernelThreadIndexPi)
        /*003c*/ 	.short	0x0380
        /*003e*/ 	.short	0x0008


	//----- nvinfo : EIATTR_SW_WAR
	.align		4
.L_31:
        /*0040*/ 	.byte	0x04, 0x36
        /*0042*/ 	.short	(.L_33 - .L_32)
.L_32:
        /*0044*/ 	.word	0x00000008
.L_33:


//--------------------- .nv.info._Z19getKernelBlockIndexPi --------------------------
	.section	.nv.info._Z19getKernelBlockIndexPi,"",@"SHT_CUDA_INFO"
	.sectionflags	@""
	.align	4


	//----- nvinfo : EIATTR_CUDA_API_VERSION
	.align		4
        /*0000*/ 	.byte	0x04, 0x37
        /*0002*/ 	.short	(.L_35 - .L_34)
.L_34:
        /*0004*/ 	.word	0x00000082


	//----- nvinfo : EIATTR_KPARAM_INFO
	.align		4
.L_35:
        /*0008*/ 	.byte	0x04, 0x17
        /*000a*/ 	.short	(.L_37 - .L_36)
.L_36:
        /*000c*/ 	.word	0x00000000
        /*0010*/ 	.short	0x0000
        /*0012*/ 	.short	0x0000
        /*0014*/ 	.byte	0x00, 0xf5, 0x21, 0x00


	//----- nvinfo : EIATTR_SPARSE_MMA_MASK
	.align		4
.L_37:
        /*0018*/ 	.byte	0x03, 0x50
        /*001a*/ 	.short	0x0000


	//----- nvinfo : EIATTR_MAXREG_COUNT
	.align		4
        /*001c*/ 	.byte	0x03, 0x1b
        /*001e*/ 	.short	0x00ff


	//----- nvinfo : EIATTR_MERCURY_ISA_VERSION
	.align		4
        /*0020*/ 	.byte	0x03, 0x5f
        /*0022*/ 	.short	0x0101


	//----- nvinfo : EIATTR_VRC_CTA_INIT_COUNT
	.align		4
        /*0024*/ 	.byte	0x02, 0x4a
	.zero		1
	.zero		1


	//----- nvinfo : EIATTR_EXIT_INSTR_OFFSETS
	.align		4
        /*0028*/ 	.byte	0x04, 0x1c
        /*002a*/ 	.short	(.L_39 - .L_38)


	//   ....[0]....
.L_38:
        /*002c*/ 	.word	0x00000090


	//----- nvinfo : EIATTR_CBANK_PARAM_SIZE
	.align		4
.L_39:
        /*0030*/ 	.byte	0x03, 0x19
        /*0032*/ 	.short	0x0008


	//----- nvinfo : EIATTR_PARAM_CBANK
	.align		4
        /*0034*/ 	.byte	0x04, 0x0a
        /*0036*/ 	.short	(.L_41 - .L_40)
	.align		4
.L_40:
        /*0038*/ 	.word	index@(.nv.constant0._Z19getKernelBlockIndexPi)
        /*003c*/ 	.short	0x0380
        /*003e*/ 	.short	0x0008


	//----- nvinfo : EIATTR_SW_WAR
	.align		4
.L_41:
        /*0040*/ 	.byte	0x04, 0x36
        /*0042*/ 	.short	(.L_43 - .L_42)
.L_42:
        /*0044*/ 	.word	0x00000008
.L_43:


//--------------------- .nv.info._Z24getKernelLocalhreadIndexPi --------------------------
	.section	.nv.info._Z24getKernelLocalhreadIndexPi,"",@"SHT_CUDA_INFO"
	.sectionflags	@""
	.align	4


	//----- nvinfo : EIATTR_CUDA_API_VERSION
	.align		4
        /*0000*/ 	.byte	0x04, 0x37
        /*0002*/ 	.short	(.L_45 - .L_44)
.L_44:
        /*0004*/ 	.word	0x00000082


	//----- nvinfo : EIATTR_KPARAM_INFO
	.align		4
.L_45:
        /*0008*/ 	.byte	0x04, 0x17
        /*000a*/ 	.short	(.L_47 - .L_46)
.L_46:
        /*000c*/ 	.word	0x00000000
        /*0010*/ 	.short	0x0000
        /*0012*/ 	.short	0x0000
        /*0014*/ 	.byte	0x00, 0xf5, 0x21, 0x00


	//----- nvinfo : EIATTR_SPARSE_MMA_MASK
	.align		4
.L_47:
        /*0018*/ 	.byte	0x03, 0x50
        /*001a*/ 	.short	0x0000


	//----- nvinfo : EIATTR_MAXREG_COUNT
	.align		4
        /*001c*/ 	.byte	0x03, 0x1b
        /*001e*/ 	.short	0x00ff


	//----- nvinfo : EIATTR_MERCURY_ISA_VERSION
	.align		4
        /*0020*/ 	.byte	0x03, 0x5f
        /*0022*/ 	.short	0x0101


	//----- nvinfo : EIATTR_VRC_CTA_INIT_COUNT
	.align		4
        /*0024*/ 	.byte	0x02, 0x4a
	.zero		1
	.zero		1


	//----- nvinfo : EIATTR_EXIT_INSTR_OFFSETS
	.align		4
        /*0028*/ 	.byte	0x04, 0x1c
        /*002a*/ 	.short	(.L_49 - .L_48)


	//   ....[0]....
.L_48:
        /*002c*/ 	.word	0x00000090


	//----- nvinfo : EIATTR_CBANK_PARAM_SIZE
	.align		4
.L_49:
        /*0030*/ 	.byte	0x03, 0x19
        /*0032*/ 	.short	0x0008


	//----- nvinfo : EIATTR_PARAM_CBANK
	.align		4
        /*0034*/ 	.byte	0x04, 0x0a
        /*0036*/ 	.short	(.L_51 - .L_50)
	.align		4
.L_50:
        /*0038*/ 	.word	index@(.nv.constant0._Z24getKernelLocalhreadIndexPi)
        /*003c*/ 	.short	0x0380
        /*003e*/ 	.short	0x0008


	//----- nvinfo : EIATTR_SW_WAR
	.align		4
.L_51:
        /*0040*/ 	.byte	0x04, 0x36
        /*0042*/ 	.short	(.L_53 - .L_52)
.L_52:
        /*0044*/ 	.word	0x00000008
.L_53:


//--------------------- .nv.info._Z24getKernelBlockDimensionsPi --------------------------
	.section	.nv.info._Z24getKernelBlockDimensionsPi,"",@"SHT_CUDA_INFO"
	.sectionflags	@""
	.align	4


	//----- nvinfo : EIATTR_CUDA_API_VERSION
	.align		4
        /*0000*/ 	.byte	0x04, 0x37
        /*0002*/ 	.short	(.L_55 - .L_54)
.L_54:
        /*0004*/ 	.word	0x00000082


	//----- nvinfo : EIATTR_KPARAM_INFO
	.align		4
.L_55:
        /*0008*/ 	.byte	0x04, 0x17
        /*000a*/ 	.short	(.L_57 - .L_56)
.L_56:
        /*000c*/ 	.word	0x00000000
        /*0010*/ 	.short	0x0000
        /*0012*/ 	.short	0x0000
        /*0014*/ 	.byte	0x00, 0xf5, 0x21, 0x00


	//----- nvinfo : EIATTR_SPARSE_MMA_MASK
	.align		4
.L_57:
        /*0018*/ 	.byte	0x03, 0x50
        /*001a*/ 	.short	0x0000


	//----- nvinfo : EIATTR_MAXREG_COUNT
	.align		4
        /*001c*/ 	.byte	0x03, 0x1b
        /*001e*/ 	.short	0x00ff


	//----- nvinfo : EIATTR_MERCURY_ISA_VERSION
	.align		4
        /*0020*/ 	.byte	0x03, 0x5f
        /*0022*/ 	.short	0x0101


	//----- nvinfo : EIATTR_VRC_CTA_INIT_COUNT
	.align		4
        /*0024*/ 	.byte	0x02, 0x4a
	.zero		1
	.zero		1


	//----- nvinfo : EIATTR_EXIT_INSTR_OFFSETS
	.align		4
        /*0028*/ 	.byte	0x04, 0x1c
        /*002a*/ 	.short	(.L_59 - .L_58)


	//   ....[0]....
.L_58:
        /*002c*/ 	.word	0x00000090


	//----- nvinfo : EIATTR_CBANK_PARAM_SIZE
	.align		4
.L_59:
        /*0030*/ 	.byte	0x03, 0x19
        /*0032*/ 	.short	0x0008


	//----- nvinfo : EIATTR_PARAM_CBANK
	.align		4
        /*0034*/ 	.byte	0x04, 0x0a
        /*0036*/ 	.short	(.L_61 - .L_60)
	.align		4
.L_60:
        /*0038*/ 	.word	index@(.nv.constant0._Z24getKernelBlockDimensionsPi)
        /*003c*/ 	.short	0x0380
        /*003e*/ 	.short	0x0008


	//----- nvinfo : EIATTR_SW_WAR
	.align		4
.L_61:
        /*0040*/ 	.byte	0x04, 0x36
        /*0042*/ 	.short	(.L_63 - .L_62)
.L_62:
        /*0044*/ 	.word	0x00000008
.L_63:


//--------------------- .nv.callgraph             --------------------------
	.section	.nv.callgraph,"",@"SHT_CUDA_CALLGRAPH"
	.align	4
	.sectionentsize	8
	.align		4
        /*0000*/ 	.word	0x00000000
	.align		4
        /*0004*/ 	.word	0xffffffff
	.align		4
        /*0008*/ 	.word	0x00000000
	.align		4
        /*000c*/ 	.word	0xfffffffe
	.align		4
        /*0010*/ 	.word	0x00000000
	.align		4
        /*0014*/ 	.word	0xfffffffd
	.align		4
        /*0018*/ 	.word	0x00000000
	.align		4
        /*001c*/ 	.word	0xfffffffc


//--------------------- .text._Z20getKernelThreadIndexPi --------------------------
	.section	.text._Z20getKernelThreadIndexPi,"ax",@progbits
	.align	128
        .global         _Z20getKernelThreadIndexPi
        .type           _Z20getKernelThreadIndexPi,@function
        .size           _Z20getKernelThreadIndexPi,(.L_x_4 - _Z20getKernelThreadIndexPi)
        .other          _Z20getKernelThreadIndexPi,@"STO_CUDA_ENTRY STV_DEFAULT"
_Z20getKernelThreadIndexPi:
.text._Z20getKernelThreadIndexPi:
[----:B------:R-:W-:Y:S01]  /*0000*/  LDC R1, c[0x0][0x37c] ;  /* 0x0000df00ff017b82 */ /* 0x000fe20000000800 */
[----:B------:R-:W0:Y:S07]  /*0010*/  S2R R5, SR_TID.X ;  /* 0x0000000000057919 */ /* 0x000e2e0000002100 */
[----:B------:R-:W0:Y:S01]  /*0020*/  S2UR UR6, SR_CTAID.X ;  /* 0x00000000000679c3 */ /* 0x000e220000002500 */
[----:B------:R-:W1:Y:S07]  /*0030*/  LDCU.64 UR4, c[0x0][0x358] ;  /* 0x00006b00ff0477ac */ /* 0x000e6e0008000a00 */
[----:B------:R-:W0:Y:S08]  /*0040*/  LDC R0, c[0x0][0x360] ;  /* 0x0000d800ff007b82 */ /* 0x000e300000000800 */
[----:B------:R-:W2:Y:S01]  /*0050*/  LDC.64 R2, c[0x0][0x380] ;  /* 0x0000e000ff027b82 */ /* 0x000ea20000000a00 */
[----:B0-----:R-:W-:-:S04]  /*0060*/  IMAD R5, R0, UR6, R5 ;  /* 0x0000000600057c24 */ /* 0x001fc8000f8e0205 */
[----:B--2---:R-:W-:-:S05]  /*0070*/  IMAD.WIDE R2, R5, 0x4, R2 ;  /* 0x0000000405027825 */ /* 0x004fca00078e0202 */
[----:B-1----:R-:W-:Y:S01]  /*0080*/  STG.E desc[UR4][R2.64], R5 ;  /* 0x0000000502007986 */ /* 0x002fe2000c101904 */
[----:B------:R-:W-:Y:S05]  /*0090*/  EXIT ;  /* 0x000000000000794d */ /* 0x000fea0003800000 */
.L_x_0:
[----:B------:R-:W-:-:S00]  /*00a0*/  BRA `(.L_x_0) ;  /* 0xfffffffc00fc7947 */ /* 0x000fc0000383ffff */
[----:B------:R-:W-:-:S00]  /*00b0*/  NOP ;  /* 0x0000000000007918 */ /* 0x000fc00000000000 */
        /* <DEDUP_REMOVED lines=12> */
.L_x_4:


//--------------------- .text._Z19getKernelBlockIndexPi --------------------------
	.section	.text._Z19getKernelBlockIndexPi,"ax",@progbits
	.align	128
        .global         _Z19getKernelBlockIndexPi
        .type           _Z19getKernelBlockIndexPi,@function
        .size           _Z19getKernelBlockIndexPi,(.L_x_5 - _Z19getKernelBlockIndexPi)
        .other          _Z19getKernelBlockIndexPi,@"STO_CUDA_ENTRY STV_DEFAULT"
_Z19getKernelBlockIndexPi:
.text._Z19getKernelBlockIndexPi:
[----:B------:R-:W-:Y:S01]  /*0000*/  LDC R1, c[0x0][0x37c] ;  /* 0x0000df00ff017b82 */ /* 0x000fe20000000800 */
[----:B------:R-:W0:Y:S07]  /*0010*/  S2R R5, SR_TID.X ;  /* 0x0000000000057919 */ /* 0x000e2e0000002100 */
[----:B------:R-:W1:Y:S01]  /*0020*/  LDC.64 R2, c[0x0][0x380] ;  /* 0x0000e000ff027b82 */ /* 0x000e620000000a00 */
[----:B------:R-:W0:Y:S01]  /*0030*/  LDCU UR6, c[0x0][0x360] ;  /* 0x00006c00ff0677ac */ /* 0x000e220008000800 */
[----:B------:R-:W0:Y:S01]  /*0040*/  S2R R0, SR_CTAID.X ;  /* 0x0000000000007919 */ /* 0x000e220000002500 */
[----:B------:R-:W2:Y:S01]  /*0050*/  LDCU.64 UR4, c[0x0][0x358] ;  /* 0x00006b00ff0477ac */ /* 0x000ea20008000a00 */
[----:B0-----:R-:W-:-:S04]  /*0060*/  IMAD R5, R0, UR6, R5 ;  /* 0x0000000600057c24 */ /* 0x001fc8000f8e0205 */
[----:B-1----:R-:W-:-:S05]  /*0070*/  IMAD.WIDE R2, R5, 0x4, R2 ;  /* 0x0000000405027825 */ /* 0x002fca00078e0202 */
[----:B--2---:R-:W-:Y:S01]  /*0080*/  STG.E desc[UR4][R2.64], R0 ;  /* 0x0000000002007986 */ /* 0x004fe2000c101904 */
[----:B------:R-:W-:Y:S05]  /*0090*/  EXIT ;  /* 0x000000000000794d */ /* 0x000fea0003800000 */
.L_x_1:
        /* <DEDUP_REMOVED lines=14> */
.L_x_5:


//--------------------- .text._Z24getKernelLocalhreadIndexPi --------------------------
	.section	.text._Z24getKernelLocalhreadIndexPi,"ax",@progbits
	.align	128
        .global         _Z24getKernelLocalhreadIndexPi
        .type           _Z24getKernelLocalhreadIndexPi,@function
        .size           _Z24getKernelLocalhreadIndexPi,(.L_x_6 - _Z24getKernelLocalhreadIndexPi)
        .other          _Z24getKernelLocalhreadIndexPi,@"STO_CUDA_ENTRY STV_DEFAULT"
_Z24getKernelLocalhreadIndexPi:
.text._Z24getKernelLocalhreadIndexPi:
        /* <DEDUP_REMOVED lines=10> */
.L_x_2:
        /* <DEDUP_REMOVED lines=14> */
.L_x_6:


//--------------------- .text._Z24getKernelBlockDimensionsPi --------------------------
	.section	.text._Z24getKernelBlockDimensionsPi,"ax",@progbits
	.align	128
        .global         _Z24getKernelBlockDimensionsPi
        .type           _Z24getKernelBlockDimensionsPi,@function
        .size           _Z24getKernelBlockDimensionsPi,(.L_x_7 - _Z24getKernelBlockDimensionsPi)
        .other          _Z24getKernelBlockDimensionsPi,@"STO_CUDA_ENTRY STV_DEFAULT"
_Z24getKernelBlockDimensionsPi:
.text._Z24getKernelBlockDimensionsPi:
        /* <DEDUP_REMOVED lines=10> */
.L_x_3:
        /* <DEDUP_REMOVED lines=14> */
.L_x_7:


//--------------------- .nv.shared.reserved.0     --------------------------
	.section	.nv.shared.reserved.0,"aw",@nobits
	.weak		__nv_reservedSMEM_offset_0_alias
	.size		__nv_reservedSMEM_offset_0_alias, 0, 64
	.other		__nv_reservedSMEM_offset_0_alias,@"STO_CUDA_RESERVED_SHARED STV_DEFAULT"
__nv_reservedSMEM_offset_0_alias:
	.zero		0
	.zero		64


//--------------------- .nv.constant0._Z20getKernelThreadIndexPi --------------------------
	.section	.nv.constant0._Z20getKernelThreadIndexPi,"a",@progbits
	.sectionflags	@""
	.align	4
.nv.constant0._Z20getKernelThreadIndexPi:
	.zero		904


//--------------------- .nv.constant0._Z19getKernelBlockIndexPi --------------------------
	.section	.nv.constant0._Z19getKernelBlockIndexPi,"a",@progbits
	.sectionflags	@""
	.align	4
.nv.constant0._Z19getKernelBlockIndexPi:
	.zero		904


//--------------------- .nv.constant0._Z24getKernelLocalhreadIndexPi --------------------------
	.section	.nv.constant0._Z24getKernelLocalhreadIndexPi,"a",@progbits
	.sectionflags	@""
	.align	4
.nv.constant0._Z24getKernelLocalhreadIndexPi:
	.zero		904


//--------------------- .nv.constant0._Z24getKernelBlockDimensionsPi --------------------------
	.section	.nv.constant0._Z24getKernelBlockDimensionsPi,"a",@progbits
	.sectionflags	@""
	.align	4
.nv.constant0._Z24getKernelBlockDimensionsPi:
	.zero		904


//--------------------- SYMBOLS --------------------------

	.type		.nv.reservedSmem.offset0,@object
	.size		.nv.reservedSmem.offset0,0x4
